//
// Generated by NVIDIA NVVM Compiler
//
// Compiler Build ID: CL-36424714
// Cuda compilation tools, release 13.0, V13.0.88
// Based on NVVM 20.0.0
//

.version 9.0
.target sm_100
.address_size 64

	// .globl	_Z37crossentropy_softmax_backward_kernel1PfS_S_Piiii

.visible .entry _Z37crossentropy_softmax_backward_kernel1PfS_S_Piiii(
	.param .u64 .ptr .align 1 _Z37crossentropy_softmax_backward_kernel1PfS_S_Piiii_param_0,
	.param .u64 .ptr .align 1 _Z37crossentropy_softmax_backward_kernel1PfS_S_Piiii_param_1,
	.param .u64 .ptr .align 1 _Z37crossentropy_softmax_backward_kernel1PfS_S_Piiii_param_2,
	.param .u64 .ptr .align 1 _Z37crossentropy_softmax_backward_kernel1PfS_S_Piiii_param_3,
	.param .u32 _Z37crossentropy_softmax_backward_kernel1PfS_S_Piiii_param_4,
	.param .u32 _Z37crossentropy_softmax_backward_kernel1PfS_S_Piiii_param_5,
	.param .u32 _Z37crossentropy_softmax_backward_kernel1PfS_S_Piiii_param_6
)
{
	.reg .pred 	%p<3>;
	.reg .b32 	%r<21>;
	.reg .b32 	%f<7>;
	.reg .b64 	%rd<20>;

	ld.param.u64 	%rd1, [_Z37crossentropy_softmax_backward_kernel1PfS_S_Piiii_param_0];
	ld.param.u64 	%rd2, [_Z37crossentropy_softmax_backward_kernel1PfS_S_Piiii_param_1];
	ld.param.u64 	%rd3, [_Z37crossentropy_softmax_backward_kernel1PfS_S_Piiii_param_2];
	ld.param.u64 	%rd4, [_Z37crossentropy_softmax_backward_kernel1PfS_S_Piiii_param_3];
	ld.param.u32 	%r4, [_Z37crossentropy_softmax_backward_kernel1PfS_S_Piiii_param_4];
	ld.param.u32 	%r2, [_Z37crossentropy_softmax_backward_kernel1PfS_S_Piiii_param_5];
	ld.param.u32 	%r3, [_Z37crossentropy_softmax_backward_kernel1PfS_S_Piiii_param_6];
	mov.u32 	%r5, %ctaid.x;
	mov.u32 	%r6, %ntid.x;
	mov.u32 	%r7, %tid.x;
	mad.lo.s32 	%r1, %r5, %r6, %r7;
	mul.lo.s32 	%r8, %r2, %r4;
	mul.lo.s32 	%r9, %r8, %r3;
	setp.ge.s32 	%p1, %r1, %r9;
	@%p1 bra 	$L__BB0_2;
	cvta.to.global.u64 	%rd5, %rd2;
	cvta.to.global.u64 	%rd6, %rd4;
	cvta.to.global.u64 	%rd7, %rd3;
	cvta.to.global.u64 	%rd8, %rd1;
	mul.lo.s32 	%r10, %r3, %r2;
	div.s32 	%r11, %r1, %r10;
	div.s32 	%r12, %r1, %r3;
	rem.s32 	%r13, %r12, %r2;
	mul.lo.s32 	%r14, %r12, %r3;
	sub.s32 	%r15, %r1, %r14;
	mul.lo.s32 	%r16, %r11, %r2;
	mul.lo.s32 	%r17, %r16, %r3;
	cvt.s64.s32 	%rd9, %r17;
	mul.lo.s32 	%r18, %r13, %r3;
	cvt.s64.s32 	%rd10, %r18;
	add.s64 	%rd11, %rd10, %rd9;
	add.s32 	%r19, %r13, %r16;
	mul.wide.s32 	%rd12, %r19, 4;
	add.s64 	%rd13, %rd5, %rd12;
	ld.global.f32 	%f1, [%rd13];
	add.s64 	%rd14, %rd6, %rd12;
	ld.global.u32 	%r20, [%rd14];
	cvt.s64.s32 	%rd15, %r15;
	add.s64 	%rd16, %rd11, %rd15;
	shl.b64 	%rd17, %rd16, 2;
	add.s64 	%rd18, %rd7, %rd17;
	ld.global.f32 	%f2, [%rd18];
	setp.eq.s32 	%p2, %r15, %r20;
	selp.f32 	%f3, 0f3F800000, 0f00000000, %p2;
	sub.f32 	%f4, %f2, %f3;
	add.s64 	%rd19, %rd8, %rd17;
	ld.global.f32 	%f5, [%rd19];
	fma.rn.f32 	%f6, %f1, %f4, %f5;
	st.global.f32 	[%rd19], %f6;
$L__BB0_2:
	ret;

}


// ===== COMPILED SASS (sm_100) =====

	.target	sm_100

	.elftype	@"ET_EXEC"


//--------------------- .note.nv.tkinfo           --------------------------
	.section	.note.nv.tkinfo,"",@"SHT_NOTE"
	.sectionflags	@"SHF_NOTE_NV_TKINFO"
	.tkinfo
        /*0018*/ 	.word	0x00000002
        /*0030*/ 	.string	""
        /*0030*/ 	.string	"ptxas"
        /*0030*/ 	.string	"Cuda compilation tools, release 13.0, V13.0.88"
        /*0030*/ 	.string	"Build cuda_13.0.r13.0/compiler.36424714_0"
        /*0030*/ 	.string	"-arch sm_100 -m 64 "



//--------------------- .note.nv.cuinfo           --------------------------
	.section	.note.nv.cuinfo,"",@"SHT_NOTE"
	.sectionflags	@"SHF_NOTE_NV_CUINFO"
        /*0018*/ 	.short	0x0002
        /*001a*/ 	.short	0x0064
        /*001c*/ 	.short	0x0082
	.zero		2


//--------------------- .nv.info                  --------------------------
	.section	.nv.info,"",@"SHT_CUDA_INFO"
	.align	4


	//----- nvinfo : EIATTR_REGCOUNT
	.align		4
        /*0000*/ 	.byte	0x04, 0x2f
        /*0002*/ 	.short	(.L_1 - .L_0)
	.align		4
.L_0:
        /*0004*/ 	.word	index@(_Z37crossentropy_softmax_backward_kernel1PfS_S_Piiii)
        /*0008*/ 	.word	0x00000014


	//----- nvinfo : EIATTR_FRAME_SIZE
	.align		4
.L_1:
        /*000c*/ 	.byte	0x04, 0x11
        /*000e*/ 	.short	(.L_3 - .L_2)
	.align		4
.L_2:
        /*0010*/ 	.word	index@(_Z37crossentropy_softmax_backward_kernel1PfS_S_Piiii)
        /*0014*/ 	.word	0x00000000


	//----- nvinfo : EIATTR_MIN_STACK_SIZE
	.align		4
.L_3:
        /*0018*/ 	.byte	0x04, 0x12
        /*001a*/ 	.short	(.L_5 - .L_4)
	.align		4
.L_4:
        /*001c*/ 	.word	index@(_Z37crossentropy_softmax_backward_kernel1PfS_S_Piiii)
        /*0020*/ 	.word	0x00000000
.L_5:


//--------------------- .nv.compat                --------------------------
	.section	.nv.compat,"",@"SHT_CUDA_COMPAT_INFO"
	.align	4
        /*0000*/ 	.byte	0x02, 0x09, 0x00, 0x00, 0x02, 0x02, 0x01, 0x00, 0x02, 0x05, 0x05, 0x00, 0x03, 0x07, 0x01, 0x01
        /*0010*/ 	.byte	0x02, 0x03, 0x00, 0x00, 0x02, 0x06, 0x01, 0x00, 0x04, 0x0b, 0x08, 0x00, 0x09, 0x00, 0x00, 0x00
        /*0020*/ 	.byte	0x00, 0x00, 0x00, 0x00


//--------------------- .nv.info._Z37crossentropy_softmax_backward_kernel1PfS_S_Piiii --------------------------
	.section	.nv.info._Z37crossentropy_softmax_backward_kernel1PfS_S_Piiii,"",@"SHT_CUDA_INFO"
	.sectionflags	@""
	.align	4


	//----- nvinfo : EIATTR_CUDA_API_VERSION
	.align		4
        /*0000*/ 	.byte	0x04, 0x37
        /*0002*/ 	.short	(.L_7 - .L_6)
.L_6:
        /*0004*/ 	.word	0x00000082


	//----- nvinfo : EIATTR_KPARAM_INFO
	.align		4
.L_7:
        /*0008*/ 	.byte	0x04, 0x17
        /*000a*/ 	.short	(.L_9 - .L_8)
.L_8:
        /*000c*/ 	.word	0x00000000
        /*0010*/ 	.short	0x0006
        /*0012*/ 	.short	0x0028
        /*0014*/ 	.byte	0x00, 0xf0, 0x11, 0x00


	//----- nvinfo : EIATTR_KPARAM_INFO
	.align		4
.L_9:
        /*0018*/ 	.byte	0x04, 0x17
        /*001a*/ 	.short	(.L_11 - .L_10)
.L_10:
        /*001c*/ 	.word	0x00000000
        /*0020*/ 	.short	0x0005
        /*0022*/ 	.short	0x0024
        /*0024*/ 	.byte	0x00, 0xf0, 0x11, 0x00


	//----- nvinfo : EIATTR_KPARAM_INFO
	.align		4
.L_11:
        /*0028*/ 	.byte	0x04, 0x17
        /*002a*/ 	.short	(.L_13 - .L_12)
.L_12:
        /*002c*/ 	.word	0x00000000
        /*0030*/ 	.short	0x0004
        /*0032*/ 	.short	0x0020
        /*0034*/ 	.byte	0x00, 0xf0, 0x11, 0x00


	//----- nvinfo : EIATTR_KPARAM_INFO
	.align		4
.L_13:
        /*0038*/ 	.byte	0x04, 0x17
        /*003a*/ 	.short	(.L_15 - .L_14)
.L_14:
        /*003c*/ 	.word	0x00000000
        /*0040*/ 	.short	0x0003
        /*0042*/ 	.short	0x0018
        /*0044*/ 	.byte	0x00, 0xf5, 0x21, 0x00


	//----- nvinfo : EIATTR_KPARAM_INFO
	.align		4
.L_15:
        /*0048*/ 	.byte	0x04, 0x17
        /*004a*/ 	.short	(.L_17 - .L_16)
.L_16:
        /*004c*/ 	.word	0x00000000
        /*0050*/ 	.short	0x0002
        /*0052*/ 	.short	0x0010
        /*0054*/ 	.byte	0x00, 0xf5, 0x21, 0x00


	//----- nvinfo : EIATTR_KPARAM_INFO
	.align		4
.L_17:
        /*0058*/ 	.byte	0x04, 0x17
        /*005a*/ 	.short	(.L_19 - .L_18)
.L_18:
        /*005c*/ 	.word	0x00000000
        /*0060*/ 	.short	0x0001
        /*0062*/ 	.short	0x0008
        /*0064*/ 	.byte	0x00, 0xf5, 0x21, 0x00


	//----- nvinfo : EIATTR_KPARAM_INFO
	.align		4
.L_19:
        /*0068*/ 	.byte	0x04, 0x17
        /*006a*/ 	.short	(.L_21 - .L_20)
.L_20:
        /*006c*/ 	.word	0x00000000
        /*0070*/ 	.short	0x0000
        /*0072*/ 	.short	0x0000
        /*0074*/ 	.byte	0x00, 0xf5, 0x21, 0x00


	//----- nvinfo : EIATTR_SPARSE_MMA_MASK
	.align		4
.L_21:
        /*0078*/ 	.byte	0x03, 0x50
        /*007a*/ 	.short	0x0000


	//----- nvinfo : EIATTR_MAXREG_COUNT
	.align		4
        /*007c*/ 	.byte	0x03, 0x1b
        /*007e*/ 	.short	0x00ff


	//----- nvinfo : EIATTR_MERCURY_ISA_VERSION
	.align		4
        /*0080*/ 	.byte	0x03, 0x5f
        /*0082*/ 	.short	0x0101


	//----- nvinfo : EIATTR_VRC_CTA_INIT_COUNT
	.align		4
        /*0084*/ 	.byte	0x02, 0x4a
	.zero		1
	.zero		1


	//----- nvinfo : EIATTR_EXIT_INSTR_OFFSETS
	.align		4
        /*0088*/ 	.byte	0x04, 0x1c
        /*008a*/ 	.short	(.L_23 - .L_22)


	//   ....[0]....
.L_22:
        /*008c*/ 	.word	0x000000a0


	//   ....[1]....
        /*0090*/ 	.word	0x00000740


	//----- nvinfo : EIATTR_CBANK_PARAM_SIZE
	.align		4
.L_23:
        /*0094*/ 	.byte	0x03, 0x19
        /*0096*/ 	.short	0x002c


	//----- nvinfo : EIATTR_PARAM_CBANK
	.align		4
        /*0098*/ 	.byte	0x04, 0x0a
        /*009a*/ 	.short	(.L_25 - .L_24)
	.align		4
.L_24:
        /*009c*/ 	.word	index@(.nv.constant0._Z37crossentropy_softmax_backward_kernel1PfS_S_Piiii)
        /*00a0*/ 	.short	0x0380
        /*00a2*/ 	.short	0x002c


	//----- nvinfo : EIATTR_SW_WAR
	.align		4
.L_25:
        /*00a4*/ 	.byte	0x04, 0x36
        /*00a6*/ 	.short	(.L_27 - .L_26)
.L_26:
        /*00a8*/ 	.word	0x00000008
.L_27:


//--------------------- .nv.callgraph             --------------------------
	.section	.nv.callgraph,"",@"SHT_CUDA_CALLGRAPH"
	.align	4
	.sectionentsize	8
	.align		4
        /*0000*/ 	.word	0x00000000
	.align		4
        /*0004*/ 	.word	0xffffffff
	.align		4
        /*0008*/ 	.word	0x00000000
	.align		4
        /*000c*/ 	.word	0xfffffffe
	.align		4
        /*0010*/ 	.word	0x00000000
	.align		4
        /*0014*/ 	.word	0xfffffffd
	.align		4
        /*0018*/ 	.word	0x00000000
	.align		4
        /*001c*/ 	.word	0xfffffffc


//--------------------- .text._Z37crossentropy_softmax_backward_kernel1PfS_S_Piiii --------------------------
	.section	.text._Z37crossentropy_softmax_backward_kernel1PfS_S_Piiii,"ax",@progbits
	.align	128
        .global         _Z37crossentropy_softmax_backward_kernel1PfS_S_Piiii
        .type           _Z37crossentropy_softmax_backward_kernel1PfS_S_Piiii,@function
        .size           _Z37crossentropy_softmax_backward_kernel1PfS_S_Piiii,(.L_x_1 - _Z37crossentropy_softmax_backward_kernel1PfS_S_Piiii)
        .other          _Z37crossentropy_softmax_backward_kernel1PfS_S_Piiii,@"STO_CUDA_ENTRY STV_DEFAULT"
_Z37crossentropy_softmax_backward_kernel1PfS_S_Piiii:
.text._Z37crossentropy_softmax_backward_kernel1PfS_S_Piiii:
[----:B------:R-:W-:Y:S01]  /*0000*/  LDC R1, c[0x0][0x37c] ;  /* 0x0000df00ff017b82 */ /* 0x000fe20000000800 */
[----:B------:R-:W0:Y:S07]  /*0010*/  S2R R4, SR_TID.X ;  /* 0x0000000000047919 */ /* 0x000e2e0000002100 */
[----:B------:R-:W1:Y:S08]  /*0020*/  LDC.64 R2, c[0x0][0x3a0] ;  /* 0x0000e800ff027b82 */ /* 0x000e700000000a00 */
[----:B------:R-:W0:Y:S08]  /*0030*/  S2UR UR4, SR_CTAID.X ;  /* 0x00000000000479c3 */ /* 0x000e300000002500 */
[----:B------:R-:W0:Y:S08]  /*0040*/  LDC R5, c[0x0][0x360] ;  /* 0x0000d800ff057b82 */ /* 0x000e300000000800 */
[----:B------:R-:W2:Y:S01]  /*0050*/  LDC R0, c[0x0][0x3a8] ;  /* 0x0000ea00ff007b82 */ /* 0x000ea20000000800 */
[----:B-1----:R-:W-:-:S02]  /*0060*/  IMAD R7, R3, R2, RZ ;  /* 0x0000000203077224 */ /* 0x002fc400078e02ff */
[----:B0-----:R-:W-:Y:S02]  /*0070*/  IMAD R5, R5, UR4, R4 ;  /* 0x0000000405057c24 */ /* 0x001fe4000f8e0204 */
[----:B--2---:R-:W-:-:S05]  /*0080*/  IMAD R2, R7, R0, RZ ;  /* 0x0000000007027224 */ /* 0x004fca00078e02ff */
[----:B------:R-:W-:-:S13]  /*0090*/  ISETP.GE.AND P0, PT, R5, R2, PT ;  /* 0x000000020500720c */ /* 0x000fda0003f06270 */
[----:B------:R-:W-:Y:S05]  /*00a0*/  @P0 EXIT ;  /* 0x000000000000094d */ /* 0x000fea0003800000 */
[-C--:B------:R-:W-:Y:S01]  /*00b0*/  IABS R6, R0.reuse ;  /* 0x0000000000067213 */ /* 0x080fe20000000000 */
[----:B------:R-:W-:Y:S01]  /*00c0*/  IMAD R2, R3, R0, RZ ;  /* 0x0000000003027224 */ /* 0x000fe200078e02ff */
[----:B------:R-:W-:Y:S01]  /*00d0*/  IABS R4, R3 ;  /* 0x0000000300047213 */ /* 0x000fe20000000000 */
[----:B------:R-:W0:Y:S01]  /*00e0*/  LDCU.64 UR6, c[0x0][0x390] ;  /* 0x00007200ff0677ac */ /* 0x000e220008000a00 */
[----:B------:R-:W1:Y:S02]  /*00f0*/  I2F.RP R7, R6 ;  /* 0x0000000600077306 */ /* 0x000e640000209400 */
[----:B------:R-:W-:Y:S01]  /*0100*/  IABS R8, R2 ;  /* 0x0000000200087213 */ /* 0x000fe20000000000 */
[----:B------:R-:W2:Y:S01]  /*0110*/  LDCU.64 UR4, c[0x0][0x358] ;  /* 0x00006b00ff0477ac */ /* 0x000ea20008000a00 */
[----:B------:R-:W3:Y:S04]  /*0120*/  LDCU.64 UR8, c[0x0][0x380] ;  /* 0x00007000ff0877ac */ /* 0x000ee80008000a00 */
[----:B------:R-:W4:Y:S08]  /*0130*/  I2F.RP R14, R4 ;  /* 0x00000004000e7306 */ /* 0x000f300000209400 */
[----:B-1----:R-:W1:Y:S08]  /*0140*/  MUFU.RCP R7, R7 ;  /* 0x0000000700077308 */ /* 0x002e700000001000 */
[----:B------:R-:W5:Y:S08]  /*0150*/  I2F.RP R12, R8 ;  /* 0x00000008000c7306 */ /* 0x000f700000209400 */
[----:B----4-:R-:W-:Y:S01]  /*0160*/  MUFU.RCP R14, R14 ;  /* 0x0000000e000e7308 */ /* 0x010fe20000001000 */
[----:B-1----:R-:W-:Y:S01]  /*0170*/  VIADD R10, R7, 0xffffffe ;  /* 0x0ffffffe070a7836 */ /* 0x002fe20000000000 */
[----:B------:R-:W-:-:S06]  /*0180*/  IABS R7, R5 ;  /* 0x0000000500077213 */ /* 0x000fcc0000000000 */
[----:B------:R1:W4:Y:S08]  /*0190*/  F2I.FTZ.U32.TRUNC.NTZ R11, R10 ;  /* 0x0000000a000b7305 */ /* 0x000330000021f000 */
[----:B-----5:R-:W5:Y:S01]  /*01a0*/  MUFU.RCP R12, R12 ;  /* 0x0000000c000c7308 */ /* 0x020f620000001000 */
[----:B-1----:R-:W-:Y:S02]  /*01b0*/  IMAD.MOV.U32 R10, RZ, RZ, RZ ;  /* 0x000000ffff0a7224 */ /* 0x002fe400078e00ff */
[----:B----4-:R-:W-:-:S04]  /*01c0*/  IMAD.MOV R9, RZ, RZ, -R11 ;  /* 0x000000ffff097224 */ /* 0x010fc800078e0a0b */
[----:B------:R-:W-:-:S04]  /*01d0*/  IMAD R9, R9, R6, RZ ;  /* 0x0000000609097224 */ /* 0x000fc800078e02ff */
[----:B------:R-:W-:Y:S01]  /*01e0*/  IMAD.HI.U32 R10, R11, R9, R10 ;  /* 0x000000090b0a7227 */ /* 0x000fe200078e000a */
[----:B------:R-:W-:-:S03]  /*01f0*/  MOV R9, R7 ;  /* 0x0000000700097202 */ /* 0x000fc60000000f00 */
[----:B------:R-:W-:Y:S02]  /*0200*/  VIADD R7, R14, 0xffffffe ;  /* 0x0ffffffe0e077836 */ /* 0x000fe40000000000 */
[----:B------:R-:W-:-:S04]  /*0210*/  IMAD.HI.U32 R13, R10, R9, RZ ;  /* 0x000000090a0d7227 */ /* 0x000fc800078e00ff */
[----:B------:R-:W-:Y:S01]  /*0220*/  IMAD.MOV R11, RZ, RZ, -R13 ;  /* 0x000000ffff0b7224 */ /* 0x000fe200078e0a0d */
[----:B------:R-:W1:Y:S01]  /*0230*/  F2I.FTZ.U32.TRUNC.NTZ R7, R7 ;  /* 0x0000000700077305 */ /* 0x000e62000021f000 */
[----:B-----5:R-:W-:Y:S02]  /*0240*/  VIADD R10, R12, 0xffffffe ;  /* 0x0ffffffe0c0a7836 */ /* 0x020fe40000000000 */
[----:B------:R-:W-:-:S05]  /*0250*/  IMAD R11, R6, R11, R9 ;  /* 0x0000000b060b7224 */ /* 0x000fca00078e0209 */
[----:B------:R-:W-:Y:S02]  /*0260*/  ISETP.GT.U32.AND P1, PT, R6, R11, PT ;  /* 0x0000000b0600720c */ /* 0x000fe40003f24070 */
[----:B-1----:R-:W-:-:S11]  /*0270*/  IADD3 R17, PT, PT, RZ, -R7, RZ ;  /* 0x80000007ff117210 */ /* 0x002fd60007ffe0ff */
[-C--:B------:R-:W-:Y:S01]  /*0280*/  @!P1 IADD3 R11, PT, PT, R11, -R6.reuse, RZ ;  /* 0x800000060b0b9210 */ /* 0x080fe20007ffe0ff */
[----:B------:R-:W-:Y:S01]  /*0290*/  @!P1 VIADD R13, R13, 0x1 ;  /* 0x000000010d0d9836 */ /* 0x000fe20000000000 */
[----:B------:R-:W-:Y:S02]  /*02a0*/  ISETP.NE.AND P1, PT, R0, RZ, PT ;  /* 0x000000ff0000720c */ /* 0x000fe40003f25270 */
[----:B------:R-:W-:Y:S02]  /*02b0*/  ISETP.GE.U32.AND P0, PT, R11, R6, PT ;  /* 0x000000060b00720c */ /* 0x000fe40003f06070 */
[----:B------:R-:W-:Y:S01]  /*02c0*/  LOP3.LUT R6, R5, R0, RZ, 0x3c, !PT ;  /* 0x0000000005067212 */ /* 0x000fe200078e3cff */
[----:B------:R1:W4:Y:S03]  /*02d0*/  F2I.FTZ.U32.TRUNC.NTZ R11, R10 ;  /* 0x0000000a000b7305 */ /* 0x000326000021f000 */
[----:B------:R-:W-:Y:S01]  /*02e0*/  ISETP.GE.AND P2, PT, R6, RZ, PT ;  /* 0x000000ff0600720c */ /* 0x000fe20003f46270 */
[----:B------:R-:W-:-:S02]  /*02f0*/  IMAD.MOV.U32 R6, RZ, RZ, RZ ;  /* 0x000000ffff067224 */ /* 0x000fc400078e00ff */
[----:B-1----:R-:W-:-:S04]  /*0300*/  HFMA2 R10, -RZ, RZ, 0, 0 ;  /* 0x00000000ff0a7431 */ /* 0x002fc800000001ff */
[----:B------:R-:W-:-:S05]  /*0310*/  @P0 VIADD R13, R13, 0x1 ;  /* 0x000000010d0d0836 */ /* 0x000fca0000000000 */
[----:B------:R-:W-:Y:S01]  /*0320*/  MOV R12, R13 ;  /* 0x0000000d000c7202 */ /* 0x000fe20000000f00 */
[----:B------:R-:W-:Y:S02]  /*0330*/  IMAD R13, R17, R4, RZ ;  /* 0x00000004110d7224 */ /* 0x000fe400078e02ff */
[----:B----4-:R-:W-:Y:S02]  /*0340*/  IMAD.MOV R15, RZ, RZ, -R11 ;  /* 0x000000ffff0f7224 */ /* 0x010fe400078e0a0b */
[----:B------:R-:W-:Y:S01]  /*0350*/  @!P2 IMAD.MOV R12, RZ, RZ, -R12 ;  /* 0x000000ffff0ca224 */ /* 0x000fe200078e0a0c */
[----:B------:R-:W-:Y:S01]  /*0360*/  @!P1 LOP3.LUT R12, RZ, R0, RZ, 0x33, !PT ;  /* 0x00000000ff0c9212 */ /* 0x000fe200078e33ff */
[----:B------:R-:W-:Y:S01]  /*0370*/  IMAD.HI.U32 R6, R7, R13, R6 ;  /* 0x0000000d07067227 */ /* 0x000fe200078e0006 */
[----:B------:R-:W-:Y:S02]  /*0380*/  IABS R13, R2 ;  /* 0x00000002000d7213 */ /* 0x000fe40000000000 */
[----:B------:R-:W-:Y:S01]  /*0390*/  IABS R14, R12 ;  /* 0x0000000c000e7213 */ /* 0x000fe20000000000 */
[----:B------:R-:W-:Y:S01]  /*03a0*/  IMAD R7, R15, R8, RZ ;  /* 0x000000080f077224 */ /* 0x000fe200078e02ff */
[----:B------:R-:W-:Y:S01]  /*03b0*/  ISETP.GE.AND P4, PT, R12, RZ, PT ;  /* 0x000000ff0c00720c */ /* 0x000fe20003f86270 */
[----:B------:R-:W-:-:S02]  /*03c0*/  IMAD.MOV R12, RZ, RZ, -R12 ;  /* 0x000000ffff0c7224 */ /* 0x000fc400078e0a0c */
[----:B------:R-:W-:-:S04]  /*03d0*/  IMAD.HI.U32 R10, R11, R7, R10 ;  /* 0x000000070b0a7227 */ /* 0x000fc800078e000a */
[----:B------:R-:W-:Y:S02]  /*03e0*/  IMAD.MOV.U32 R11, RZ, RZ, R14 ;  /* 0x000000ffff0b7224 */ /* 0x000fe400078e000e */
[----:B------:R-:W-:Y:S02]  /*03f0*/  IMAD.MOV R7, RZ, RZ, -R13 ;  /* 0x000000ffff077224 */ /* 0x000fe400078e0a0d */
[----:B------:R-:W-:-:S04]  /*0400*/  IMAD.HI.U32 R6, R6, R11, RZ ;  /* 0x0000000b06067227 */ /* 0x000fc800078e00ff */
[----:B------:R-:W-:Y:S01]  /*0410*/  IMAD.HI.U32 R10, R10, R9, RZ ;  /* 0x000000090a0a7227 */ /* 0x000fe200078e00ff */
[----:B------:R-:W-:-:S03]  /*0420*/  IADD3 R6, PT, PT, -R6, RZ, RZ ;  /* 0x000000ff06067210 */ /* 0x000fc60007ffe1ff */
[----:B------:R-:W-:Y:S02]  /*0430*/  IMAD R9, R10, R7, R9 ;  /* 0x000000070a097224 */ /* 0x000fe400078e0209 */
[----:B------:R-:W-:Y:S01]  /*0440*/  IMAD R7, R4, R6, R11 ;  /* 0x0000000604077224 */ /* 0x000fe200078e020b */
[----:B------:R-:W-:Y:S01]  /*0450*/  LOP3.LUT R6, R5, R2, RZ, 0x3c, !PT ;  /* 0x0000000205067212 */ /* 0x000fe200078e3cff */
[----:B------:R-:W-:Y:S01]  /*0460*/  IMAD R5, R0, R12, R5 ;  /* 0x0000000c00057224 */ /* 0x000fe200078e0205 */
[----:B------:R-:W-:Y:S02]  /*0470*/  ISETP.GT.U32.AND P3, PT, R8, R9, PT ;  /* 0x000000090800720c */ /* 0x000fe40003f64070 */
[----:B------:R-:W-:Y:S02]  /*0480*/  ISETP.GT.U32.AND P0, PT, R4, R7, PT ;  /* 0x000000070400720c */ /* 0x000fe40003f04070 */
[----:B------:R-:W-:Y:S02]  /*0490*/  ISETP.GE.AND P1, PT, R6, RZ, PT ;  /* 0x000000ff0600720c */ /* 0x000fe40003f26270 */
[----:B------:R-:W-:-:S07]  /*04a0*/  SHF.R.S32.HI R12, RZ, 0x1f, R5 ;  /* 0x0000001fff0c7819 */ /* 0x000fce0000011405 */
[----:B------:R-:W-:Y:S01]  /*04b0*/  @!P3 IMAD.IADD R9, R9, 0x1, -R8 ;  /* 0x000000010909b824 */ /* 0x000fe200078e0a08 */
[----:B------:R-:W-:Y:S01]  /*04c0*/  @!P3 IADD3 R10, PT, PT, R10, 0x1, RZ ;  /* 0x000000010a0ab810 */ /* 0x000fe20007ffe0ff */
[----:B------:R-:W-:Y:S01]  /*04d0*/  @!P0 IMAD.IADD R7, R7, 0x1, -R4 ;  /* 0x0000000107078824 */ /* 0x000fe200078e0a04 */
[----:B------:R-:W-:Y:S02]  /*04e0*/  ISETP.NE.AND P3, PT, R2, RZ, PT ;  /* 0x000000ff0200720c */ /* 0x000fe40003f65270 */
[----:B------:R-:W-:Y:S02]  /*04f0*/  ISETP.GE.U32.AND P2, PT, R9, R8, PT ;  /* 0x000000080900720c */ /* 0x000fe40003f46070 */
[----:B------:R-:W-:-:S11]  /*0500*/  ISETP.GT.U32.AND P0, PT, R4, R7, PT ;  /* 0x000000070400720c */ /* 0x000fd60003f04070 */
[----:B------:R-:W-:Y:S01]  /*0510*/  @P2 VIADD R10, R10, 0x1 ;  /* 0x000000010a0a2836 */ /* 0x000fe20000000000 */
[----:B------:R-:W-:Y:S01]  /*0520*/  ISETP.NE.AND P2, PT, R3, RZ, PT ;  /* 0x000000ff0300720c */ /* 0x000fe20003f45270 */
[----:B------:R-:W-:-:S03]  /*0530*/  @!P0 IMAD.IADD R7, R7, 0x1, -R4 ;  /* 0x0000000107078824 */ /* 0x000fc600078e0a04 */
[----:B------:R-:W-:Y:S01]  /*0540*/  @!P1 IADD3 R10, PT, PT, -R10, RZ, RZ ;  /* 0x000000ff0a0a9210 */ /* 0x000fe20007ffe1ff */
[----:B------:R-:W-:Y:S01]  /*0550*/  IMAD.MOV.U32 R9, RZ, RZ, R7 ;  /* 0x000000ffff097224 */ /* 0x000fe200078e0007 */
[----:B------:R-:W-:Y:S01]  /*0560*/  @!P3 LOP3.LUT R10, RZ, R2, RZ, 0x33, !PT ;  /* 0x00000002ff0ab212 */ /* 0x000fe200078e33ff */
[----:B------:R-:W1:Y:S03]  /*0570*/  LDC.64 R6, c[0x0][0x398] ;  /* 0x0000e600ff067b82 */ /* 0x000e660000000a00 */
[----:B------:R-:W-:Y:S01]  /*0580*/  @!P4 IADD3 R9, PT, PT, -R9, RZ, RZ ;  /* 0x000000ff0909c210 */ /* 0x000fe20007ffe1ff */
[-C--:B------:R-:W-:Y:S02]  /*0590*/  IMAD R4, R10, R3.reuse, RZ ;  /* 0x000000030a047224 */ /* 0x080fe400078e02ff */
[----:B------:R-:W-:Y:S02]  /*05a0*/  @!P2 LOP3.LUT R9, RZ, R3, RZ, 0x33, !PT ;  /* 0x00000003ff09a212 */ /* 0x000fe400078e33ff */
[----:B------:R-:W4:Y:S01]  /*05b0*/  LDC.64 R2, c[0x0][0x388] ;  /* 0x0000e200ff027b82 */ /* 0x000f220000000a00 */
[----:B------:R-:W-:-:S02]  /*05c0*/  IMAD R8, R4, R0, RZ ;  /* 0x0000000004087224 */ /* 0x000fc400078e02ff */
[C---:B------:R-:W-:Y:S02]  /*05d0*/  IMAD R0, R9.reuse, R0, RZ ;  /* 0x0000000009007224 */ /* 0x040fe400078e02ff */
[----:B------:R-:W-:Y:S01]  /*05e0*/  IMAD.IADD R9, R9, 0x1, R4 ;  /* 0x0000000109097824 */ /* 0x000fe200078e0204 */
[--C-:B------:R-:W-:Y:S02]  /*05f0*/  SHF.R.S32.HI R10, RZ, 0x1f, R8.reuse ;  /* 0x0000001fff0a7819 */ /* 0x100fe40000011408 */
[----:B------:R-:W-:Y:S02]  /*0600*/  IADD3 R13, P0, P1, R5, R0, R8 ;  /* 0x00000000050d7210 */ /* 0x000fe4000791e008 */
[----:B------:R-:W-:Y:S02]  /*0610*/  SHF.R.S32.HI R11, RZ, 0x1f, R0 ;  /* 0x0000001fff0b7819 */ /* 0x000fe40000011400 */
[----:B------:R-:W-:Y:S02]  /*0620*/  SHF.L.U32 R8, R13, 0x2, RZ ;  /* 0x000000020d087819 */ /* 0x000fe400000006ff */
[----:B------:R-:W-:Y:S01]  /*0630*/  IADD3.X R0, PT, PT, R12, R11, R10, P0, P1 ;  /* 0x0000000b0c007210 */ /* 0x000fe200007e240a */
[----:B-1----:R-:W-:Y:S01]  /*0640*/  IMAD.WIDE R6, R9, 0x4, R6 ;  /* 0x0000000409067825 */ /* 0x002fe200078e0206 */
[----:B0-----:R-:W-:-:S02]  /*0650*/  IADD3 R10, P0, PT, R8, UR6, RZ ;  /* 0x00000006080a7c10 */ /* 0x001fc4000ff1e0ff */
[----:B------:R-:W-:-:S03]  /*0660*/  SHF.L.U64.HI R0, R13, 0x2, R0 ;  /* 0x000000020d007819 */ /* 0x000fc60000010200 */
[----:B--2---:R-:W2:Y:S01]  /*0670*/  LDG.E R6, desc[UR4][R6.64] ;  /* 0x0000000406067981 */ /* 0x004ea2000c1e1900 */
[----:B------:R-:W-:Y:S01]  /*0680*/  IADD3.X R11, PT, PT, R0, UR7, RZ, P0, !PT ;  /* 0x00000007000b7c10 */ /* 0x000fe200087fe4ff */
[----:B----4-:R-:W-:Y:S01]  /*0690*/  IMAD.WIDE R2, R9, 0x4, R2 ;  /* 0x0000000409027825 */ /* 0x010fe200078e0202 */
[----:B---3--:R-:W-:-:S03]  /*06a0*/  IADD3 R8, P0, PT, R8, UR8, RZ ;  /* 0x0000000808087c10 */ /* 0x008fc6000ff1e0ff */
[----:B------:R-:W3:Y:S01]  /*06b0*/  LDG.E R10, desc[UR4][R10.64] ;  /* 0x000000040a0a7981 */ /* 0x000ee2000c1e1900 */
[----:B------:R-:W-:-:S03]  /*06c0*/  IADD3.X R9, PT, PT, R0, UR9, RZ, P0, !PT ;  /* 0x0000000900097c10 */ /* 0x000fc600087fe4ff */
[----:B------:R-:W4:Y:S04]  /*06d0*/  LDG.E R2, desc[UR4][R2.64] ;  /* 0x0000000402027981 */ /* 0x000f28000c1e1900 */
[----:B------:R-:W4:Y:S01]  /*06e0*/  LDG.E R13, desc[UR4][R8.64] ;  /* 0x00000004080d7981 */ /* 0x000f22000c1e1900 */
[----:B--2---:R-:W-:-:S04]  /*06f0*/  ISETP.NE.AND P0, PT, R5, R6, PT ;  /* 0x000000060500720c */ /* 0x004fc80003f05270 */
[----:B------:R-:W-:-:S05]  /*0700*/  FSEL R5, RZ, 1, P0 ;  /* 0x3f800000ff057808 */ /* 0x000fca0000000000 */
[----:B---3--:R-:W-:-:S04]  /*0710*/  FADD R5, R10, -R5 ;  /* 0x800000050a057221 */ /* 0x008fc80000000000 */
[----:B----4-:R-:W-:-:S05]  /*0720*/  FFMA R5, R2, R5, R13 ;  /* 0x0000000502057223 */ /* 0x010fca000000000d */
[----:B------:R-:W-:Y:S01]  /*0730*/  STG.E desc[UR4][R8.64], R5 ;  /* 0x0000000508007986 */ /* 0x000fe2000c101904 */
[----:B------:R-:W-:Y:S05]  /*0740*/  EXIT ;  /* 0x000000000000794d */ /* 0x000fea0003800000 */
.L_x_0:
[----:B------:R-:W-:-:S00]  /*0750*/  BRA `(.L_x_0) ;  /* 0xfffffffc00fc7947 */ /* 0x000fc0000383ffff */
[----:B------:R-:W-:-:S00]  /*0760*/  NOP ;  /* 0x0000000000007918 */ /* 0x000fc00000000000 */
        /* <DEDUP_REMOVED lines=9> */
.L_x_1:


//--------------------- .nv.shared.reserved.0     --------------------------
	.section	.nv.shared.reserved.0,"aw",@nobits
	.weak		__nv_reservedSMEM_offset_0_alias
	.size		__nv_reservedSMEM_offset_0_alias, 0, 64
	.other		__nv_reservedSMEM_offset_0_alias,@"STO_CUDA_RESERVED_SHARED STV_DEFAULT"
__nv_reservedSMEM_offset_0_alias:
	.zero		0
	.zero		64


//--------------------- .nv.constant0._Z37crossentropy_softmax_backward_kernel1PfS_S_Piiii --------------------------
	.section	.nv.constant0._Z37crossentropy_softmax_backward_kernel1PfS_S_Piiii,"a",@progbits
	.sectionflags	@""
	.align	4
.nv.constant0._Z37crossentropy_softmax_backward_kernel1PfS_S_Piiii:
	.zero		940


//--------------------- SYMBOLS --------------------------

	.type		.nv.reservedSmem.offset0,@object
	.size		.nv.reservedSmem.offset0,0x4
